	.headerflags	@"EF_CUDA_TEXMODE_UNIFIED EF_CUDA_64BIT_ADDRESS EF_CUDA_ACCELERATORS EF_CUDA_SM90 EF_CUDA_VIRTUAL_SM(EF_CUDA_SM90)"
	.elftype	@"ET_EXEC"


//--------------------- .nv.info                  --------------------------
	.section	.nv.info,"",@"SHT_CUDA_INFO"
	.align	4


	//----- nvinfo : EIATTR_REGCOUNT
	.align		4
        /*0000*/ 	.byte	0x04, 0x2f
        /*0002*/ 	.short	(.L_1 - .L_0)
	.align		4
.L_0:
        /*0004*/ 	.word	index@(triton_red_fused_4)
        /*0008*/ 	.word	0x0000001f


	//----- nvinfo : EIATTR_MIN_STACK_SIZE
	.align		4
.L_1:
        /*000c*/ 	.byte	0x04, 0x12
        /*000e*/ 	.short	(.L_3 - .L_2)
	.align		4
.L_2:
        /*0010*/ 	.word	index@(triton_red_fused_4)
        /*0014*/ 	.word	0x00000000


	//----- nvinfo : EIATTR_FRAME_SIZE
	.align		4
.L_3:
        /*0018*/ 	.byte	0x04, 0x11
        /*001a*/ 	.short	(.L_5 - .L_4)
	.align		4
.L_4:
        /*001c*/ 	.word	index@(triton_red_fused_4)
        /*0020*/ 	.word	0x00000000


	//----- nvinfo : EIATTR_MIN_STACK_SIZE
	.align		4
.L_5:
        /*0024*/ 	.byte	0x04, 0x12
        /*0026*/ 	.short	(.L_7 - .L_6)
	.align		4
.L_6:
        /*0028*/ 	.word	index@(triton_red_fused_4)
        /*002c*/ 	.word	0x00000000
.L_7:


//--------------------- .nv.info.triton_red_fused_4 --------------------------
	.section	.nv.info.triton_red_fused_4,"",@"SHT_CUDA_INFO"
	.sectionflags	@""
	.align	4


	//----- nvinfo : EIATTR_CUDA_API_VERSION
	.align		4
        /*0000*/ 	.byte	0x04, 0x37
        /*0002*/ 	.short	(.L_9 - .L_8)
.L_8:
        /*0004*/ 	.word	0x0000007c


	//----- nvinfo : EIATTR_KPARAM_INFO
	.align		4
.L_9:
        /*0008*/ 	.byte	0x04, 0x17
        /*000a*/ 	.short	(.L_11 - .L_10)
.L_10:
        /*000c*/ 	.word	0x00000000
        /*0010*/ 	.short	0x0003
        /*0012*/ 	.short	0x0014
        /*0014*/ 	.byte	0x00, 0xf0, 0x11, 0x00


	//----- nvinfo : EIATTR_KPARAM_INFO
	.align		4
.L_11:
        /*0018*/ 	.byte	0x04, 0x17
        /*001a*/ 	.short	(.L_13 - .L_12)
.L_12:
        /*001c*/ 	.word	0x00000000
        /*0020*/ 	.short	0x0002
        /*0022*/ 	.short	0x0010
        /*0024*/ 	.byte	0x00, 0xf0, 0x11, 0x00


	//----- nvinfo : EIATTR_KPARAM_INFO
	.align		4
.L_13:
        /*0028*/ 	.byte	0x04, 0x17
        /*002a*/ 	.short	(.L_15 - .L_14)
.L_14:
        /*002c*/ 	.word	0x00000000
        /*0030*/ 	.short	0x0001
        /*0032*/ 	.short	0x0008
        /*0034*/ 	.byte	0x00, 0xf4, 0x21, 0x00


	//----- nvinfo : EIATTR_KPARAM_INFO
	.align		4
.L_15:
        /*0038*/ 	.byte	0x04, 0x17
        /*003a*/ 	.short	(.L_17 - .L_16)
.L_16:
        /*003c*/ 	.word	0x00000000
        /*0040*/ 	.short	0x0000
        /*0042*/ 	.short	0x0000
        /*0044*/ 	.byte	0x00, 0xf4, 0x21, 0x00


	//----- nvinfo : EIATTR_SPARSE_MMA_MASK
	.align		4
.L_17:
        /*0048*/ 	.byte	0x03, 0x50
        /*004a*/ 	.short	0x0000


	//----- nvinfo : EIATTR_MAXREG_COUNT
	.align		4
        /*004c*/ 	.byte	0x03, 0x1b
        /*004e*/ 	.short	0x00ff


	//----- nvinfo : EIATTR_COOP_GROUP_MASK_REGIDS
	.align		4
        /*0050*/ 	.byte	0x04, 0x29
        /*0052*/ 	.short	(.L_19 - .L_18)


	//   ....[0]....
.L_18:
        /*0054*/ 	.word	0xffffffff


	//   ....[1]....
        /*0058*/ 	.word	0xffffffff


	//   ....[2]....
        /*005c*/ 	.word	0xffffffff


	//   ....[3]....
        /*0060*/ 	.word	0xffffffff


	//   ....[4]....
        /*0064*/ 	.word	0xffffffff


	//   ....[5]....
        /*0068*/ 	.word	0xffffffff


	//   ....[6]....
        /*006c*/ 	.word	0xffffffff


	//   ....[7]....
        /*0070*/ 	.word	0xffffffff


	//----- nvinfo : EIATTR_COOP_GROUP_INSTR_OFFSETS
	.align		4
.L_19:
        /*0074*/ 	.byte	0x04, 0x28
        /*0076*/ 	.short	(.L_21 - .L_20)


	//   ....[0]....
.L_20:
        /*0078*/ 	.word	0x00001030


	//   ....[1]....
        /*007c*/ 	.word	0x00001070


	//   ....[2]....
        /*0080*/ 	.word	0x00001090


	//   ....[3]....
        /*0084*/ 	.word	0x000010a0


	//   ....[4]....
        /*0088*/ 	.word	0x00001220


	//   ....[5]....
        /*008c*/ 	.word	0x00001240


	//   ....[6]....
        /*0090*/ 	.word	0x000012d0


	//   ....[7]....
        /*0094*/ 	.word	0x00001300


	//----- nvinfo : EIATTR_EXIT_INSTR_OFFSETS
	.align		4
.L_21:
        /*0098*/ 	.byte	0x04, 0x1c
        /*009a*/ 	.short	(.L_23 - .L_22)


	//   ....[0]....
.L_22:
        /*009c*/ 	.word	0x00001470


	//   ....[1]....
        /*00a0*/ 	.word	0x000014c0


	//----- nvinfo : EIATTR_REQNTID
	.align		4
.L_23:
        /*00a4*/ 	.byte	0x04, 0x10
        /*00a6*/ 	.short	(.L_25 - .L_24)
.L_24:
        /*00a8*/ 	.word	0x00000080
        /*00ac*/ 	.word	0x00000001
        /*00b0*/ 	.word	0x00000001


	//----- nvinfo : EIATTR_CRS_STACK_SIZE
	.align		4
.L_25:
        /*00b4*/ 	.byte	0x04, 0x1e
        /*00b6*/ 	.short	(.L_27 - .L_26)
.L_26:
        /*00b8*/ 	.word	0x00000000


	//----- nvinfo : EIATTR_CBANK_PARAM_SIZE
	.align		4
.L_27:
        /*00bc*/ 	.byte	0x03, 0x19
        /*00be*/ 	.short	0x0018


	//----- nvinfo : EIATTR_PARAM_CBANK
	.align		4
        /*00c0*/ 	.byte	0x04, 0x0a
        /*00c2*/ 	.short	(.L_29 - .L_28)
	.align		4
.L_28:
        /*00c4*/ 	.word	index@(.nv.constant0.triton_red_fused_4)
        /*00c8*/ 	.short	0x0210
        /*00ca*/ 	.short	0x0018


	//----- nvinfo : EIATTR_SW_WAR
	.align		4
.L_29:
        /*00cc*/ 	.byte	0x04, 0x36
        /*00ce*/ 	.short	(.L_31 - .L_30)
.L_30:
        /*00d0*/ 	.word	0x00000008
.L_31:


//--------------------- .nv.callgraph             --------------------------
	.section	.nv.callgraph,"",@"SHT_CUDA_CALLGRAPH"
	.align	4
	.sectionentsize	8
	.align		4
        /*0000*/ 	.word	0x00000000
	.align		4
        /*0004*/ 	.word	0xffffffff
	.align		4
        /*0008*/ 	.word	0x00000000
	.align		4
        /*000c*/ 	.word	0xfffffffe
	.align		4
        /*0010*/ 	.word	0x00000000
	.align		4
        /*0014*/ 	.word	0xfffffffd
	.align		4
        /*0018*/ 	.word	0x00000000
	.align		4
        /*001c*/ 	.word	0xfffffffc


//--------------------- .text.triton_red_fused_4  --------------------------
	.section	.text.triton_red_fused_4,"ax",@progbits
	.sectionflags	@"SHF_BARRIERS=1"
	.align	128
        .global         triton_red_fused_4
        .type           triton_red_fused_4,@function
        .size           triton_red_fused_4,(.L_x_3 - triton_red_fused_4)
        .other          triton_red_fused_4,@"STO_CUDA_ENTRY STV_DEFAULT"
triton_red_fused_4:
.text.triton_red_fused_4:
[----:B------:R-:W0:Y:S02]  /*0000*/  LDC R1, c[0x0][0x28] ;  /* 0x00000a00ff017b82 */ /* 0x000e240000000800 */
[----:B------:R-:W1:Y:S01]  /*0010*/  S2R R2, SR_CTAID.X ;  /* 0x0000000000027919 */ /* 0x000e620000002500 */
[----:B------:R-:W-:Y:S01]  /*0020*/  ULDC.64 UR6, c[0x0][0x208] ;  /* 0x0000820000067ab9 */ /* 0x000fe20000000a00 */
[----:B------:R-:W2:Y:S01]  /*0030*/  S2R R0, SR_TID.X ;  /* 0x0000000000007919 */ /* 0x000ea20000002100 */
[----:B-1----:R-:W-:Y:S01]  /*0040*/  IMAD.SHL.U32 R24, R2, 0x40, RZ ;  /* 0x0000004002187824 */ /* 0x002fe200078e00ff */
[----:B------:R-:W-:Y:S01]  /*0050*/  SHF.R.S32.HI R5, RZ, 0x19, R2 ;  /* 0x00000019ff057819 */ /* 0x000fe20000011402 */
[----:B--2---:R-:W-:-:S03]  /*0060*/  IMAD.SHL.U32 R3, R0, 0x4, RZ ;  /* 0x0000000400037824 */ /* 0x004fc600078e00ff */
[----:B------:R-:W-:Y:S02]  /*0070*/  SGXT R5, R5, 0x1 ;  /* 0x000000010505781a */ /* 0x000fe40000000200 */
[----:B------:R-:W-:Y:S02]  /*0080*/  LOP3.LUT R4, R24, 0x3c, R3, 0xf8, !PT ;  /* 0x0000003c18047812 */ /* 0x000fe400078ef803 */
[----:B------:R-:W-:Y:S02]  /*0090*/  LOP3.LUT R2, R3, 0x3c, RZ, 0xc0, !PT ;  /* 0x0000003c03027812 */ /* 0x000fe400078ec0ff */
[----:B------:R-:W-:Y:S02]  /*00a0*/  ISETP.GT.AND P0, PT, R4, 0x7f, PT ;  /* 0x0000007f0400780c */ /* 0x000fe40003f04270 */
[----:B------:R-:W-:-:S11]  /*00b0*/  LEA.HI R5, R5, R4, RZ, 0x4 ;  /* 0x0000000405057211 */ /* 0x000fd600078f20ff */
[----:B------:R-:W-:Y:S05]  /*00c0*/  @P0 BRA `(.L_x_0) ;  /* 0x0000000c00c40947 */ /* 0x000fea0003800000 */
[----:B------:R-:W1:Y:S01]  /*00d0*/  LDC.64 R22, c[0x0][0x210] ;  /* 0x00008400ff167b82 */ /* 0x000e620000000a00 */
[----:B------:R-:W-:-:S05]  /*00e0*/  SHF.R.S32.HI R5, RZ, 0x4, R5 ;  /* 0x00000004ff057819 */ /* 0x000fca0000011405 */
[----:B------:R-:W-:Y:S01]  /*00f0*/  IMAD R20, R5, 0x7f0, R24 ;  /* 0x000007f005147824 */ /* 0x000fe200078e0218 */
[----:B------:R-:W-:-:S04]  /*0100*/  LOP3.LUT R5, R0, 0x70, RZ, 0xc0, !PT ;  /* 0x0000007000057812 */ /* 0x000fc800078ec0ff */
[----:B------:R-:W-:-:S05]  /*0110*/  IADD3 R20, R2, R20, R5 ;  /* 0x0000001402147210 */ /* 0x000fca0007ffe005 */
[----:B-1----:R-:W-:-:S06]  /*0120*/  IMAD.WIDE R8, R20, 0x4, R22 ;  /* 0x0000000414087825 */ /* 0x002fcc00078e0216 */
[----:B------:R-:W2:Y:S01]  /*0130*/  LDG.E.EF.128 R8, desc[UR6][R8.64] ;  /* 0x0000000608087981 */ /* 0x000ea2000c0e1d00 */
[----:B------:R-:W-:-:S04]  /*0140*/  VIADD R13, R20, 0x80 ;  /* 0x00000080140d7836 */ /* 0x000fc80000000000 */
[----:B------:R-:W-:-:S06]  /*0150*/  IMAD.WIDE R12, R13, 0x4, R22 ;  /* 0x000000040d0c7825 */ /* 0x000fcc00078e0216 */
[----:B------:R-:W3:Y:S01]  /*0160*/  LDG.E.EF.128 R12, desc[UR6][R12.64] ;  /* 0x000000060c0c7981 */ /* 0x000ee2000c0e1d00 */
[----:B------:R-:W-:-:S04]  /*0170*/  VIADD R17, R20, 0x100 ;  /* 0x0000010014117836 */ /* 0x000fc80000000000 */
[----:B------:R-:W-:-:S06]  /*0180*/  IMAD.WIDE R16, R17, 0x4, R22 ;  /* 0x0000000411107825 */ /* 0x000fcc00078e0216 */
[----:B------:R-:W4:Y:S01]  /*0190*/  LDG.E.EF.128 R16, desc[UR6][R16.64] ;  /* 0x0000000610107981 */ /* 0x000f22000c0e1d00 */
[----:B------:R-:W-:-:S04]  /*01a0*/  VIADD R5, R20, 0x180 ;  /* 0x0000018014057836 */ /* 0x000fc80000000000 */
[----:B------:R-:W-:-:S06]  /*01b0*/  IMAD.WIDE R4, R5, 0x4, R22 ;  /* 0x0000000405047825 */ /* 0x000fcc00078e0216 */
[----:B------:R-:W5:Y:S01]  /*01c0*/  LDG.E.EF.128 R4, desc[UR6][R4.64] ;  /* 0x0000000604047981 */ /* 0x000f62000c0e1d00 */
[----:B------:R-:W-:Y:S01]  /*01d0*/  VIADD R21, R20, 0x200 ;  /* 0x0000020014157836 */ /* 0x000fe20000000000 */
[C---:B--2---:R-:W-:Y:S02]  /*01e0*/  FSETP.GEU.AND P0, PT, R8.reuse, -INF , PT ;  /* 0xff8000000800780b */ /* 0x044fe40003f0e000 */
[C---:B------:R-:W-:Y:S02]  /*01f0*/  FSETP.GEU.AND P2, PT, R9.reuse, -INF , PT ;  /* 0xff8000000900780b */ /* 0x040fe40003f4e000 */
[----:B------:R-:W-:Y:S02]  /*0200*/  FSEL R25, R8, -INF , P0 ;  /* 0xff80000008197808 */ /* 0x000fe40000000000 */
[----:B------:R-:W-:Y:S01]  /*0210*/  FSEL R26, R9, -INF , P2 ;  /* 0xff800000091a7808 */ /* 0x000fe20001000000 */
[----:B------:R-:W-:Y:S01]  /*0220*/  IMAD.WIDE R8, R21, 0x4, R22 ;  /* 0x0000000415087825 */ /* 0x000fe200078e0216 */
[----:B------:R-:W-:-:S02]  /*0230*/  FSETP.NAN.AND P0, PT, R25, R25, PT ;  /* 0x000000191900720b */ /* 0x000fc40003f08000 */
[----:B------:R-:W-:Y:S02]  /*0240*/  FSETP.GEU.AND P2, PT, R11, -INF , PT ;  /* 0xff8000000b00780b */ /* 0x000fe40003f4e000 */
[----:B---3--:R-:W-:Y:S02]  /*0250*/  FSETP.GT.AND P1, PT, R25, R12, PT ;  /* 0x0000000c1900720b */ /* 0x008fe40003f24000 */
[----:B------:R-:W-:-:S07]  /*0260*/  FSEL R28, R11, -INF , P2 ;  /* 0xff8000000b1c7808 */ /* 0x000fce0001000000 */
[----:B------:R-:W-:Y:S02]  /*0270*/  @!P0 FSEL R25, R25, R12, P1 ;  /* 0x0000000c19198208 */ /* 0x000fe40000800000 */
[----:B------:R-:W-:Y:S02]  /*0280*/  FSETP.GEU.AND P1, PT, R10, -INF , PT ;  /* 0xff8000000a00780b */ /* 0x000fe40003f2e000 */
[----:B------:R-:W-:Y:S02]  /*0290*/  FSETP.NAN.AND P0, PT, R26, R26, PT ;  /* 0x0000001a1a00720b */ /* 0x000fe40003f08000 */
[----:B------:R-:W-:Y:S02]  /*02a0*/  FSEL R27, R10, -INF , P1 ;  /* 0xff8000000a1b7808 */ /* 0x000fe40000800000 */
[----:B------:R-:W2:Y:S01]  /*02b0*/  LDG.E.EF.128 R8, desc[UR6][R8.64] ;  /* 0x0000000608087981 */ /* 0x000ea2000c0e1d00 */
[----:B------:R-:W-:Y:S02]  /*02c0*/  FSETP.GT.AND P3, PT, R26, R13, PT ;  /* 0x0000000d1a00720b */ /* 0x000fe40003f64000 */
[----:B------:R-:W-:-:S02]  /*02d0*/  FSETP.NAN.AND P1, PT, R27, R27, PT ;  /* 0x0000001b1b00720b */ /* 0x000fc40003f28000 */
[----:B------:R-:W-:Y:S02]  /*02e0*/  FSETP.NAN.AND P2, PT, R28, R28, PT ;  /* 0x0000001c1c00720b */ /* 0x000fe40003f48000 */
[----:B------:R-:W-:Y:S02]  /*02f0*/  FSETP.NAN.AND P4, PT, R25, R25, PT ;  /* 0x000000191900720b */ /* 0x000fe40003f88000 */
[----:B------:R-:W-:Y:S01]  /*0300*/  @!P0 FSEL R26, R26, R13, P3 ;  /* 0x0000000d1a1a8208 */ /* 0x000fe20001800000 */
[----:B------:R-:W-:Y:S01]  /*0310*/  VIADD R13, R20, 0x280 ;  /* 0x00000280140d7836 */ /* 0x000fe20000000000 */
[-C--:B------:R-:W-:Y:S02]  /*0320*/  FSETP.GT.AND P0, PT, R27, R14.reuse, PT ;  /* 0x0000000e1b00720b */ /* 0x080fe40003f04000 */
[----:B------:R-:W-:Y:S01]  /*0330*/  FSETP.GT.AND P3, PT, R28, R15, PT ;  /* 0x0000000f1c00720b */ /* 0x000fe20003f64000 */
[----:B------:R-:W-:Y:S02]  /*0340*/  IMAD.WIDE R12, R13, 0x4, R22 ;  /* 0x000000040d0c7825 */ /* 0x000fe400078e0216 */
[----:B------:R-:W-:-:S02]  /*0350*/  @!P1 FSEL R27, R27, R14, P0 ;  /* 0x0000000e1b1b9208 */ /* 0x000fc40000000000 */
[----:B------:R-:W-:Y:S02]  /*0360*/  @!P2 FSEL R28, R28, R15, P3 ;  /* 0x0000000f1c1ca208 */ /* 0x000fe40001800000 */
[C---:B----4-:R-:W-:Y:S01]  /*0370*/  FSETP.GT.AND P1, PT, R25.reuse, R16, PT ;  /* 0x000000101900720b */ /* 0x050fe20003f24000 */
[----:B------:R-:W3:Y:S01]  /*0380*/  LDG.E.EF.128 R12, desc[UR6][R12.64] ;  /* 0x000000060c0c7981 */ /* 0x000ee2000c0e1d00 */
[C---:B------:R-:W-:Y:S02]  /*0390*/  FSETP.NAN.AND P0, PT, R26.reuse, R26, PT ;  /* 0x0000001a1a00720b */ /* 0x040fe40003f08000 */
[----:B------:R-:W-:Y:S02]  /*03a0*/  @!P4 FSEL R25, R25, R16, P1 ;  /* 0x000000101919c208 */ /* 0x000fe40000800000 */
[----:B------:R-:W-:Y:S02]  /*03b0*/  FSETP.NAN.AND P1, PT, R27, R27, PT ;  /* 0x0000001b1b00720b */ /* 0x000fe40003f28000 */
[----:B------:R-:W-:-:S02]  /*03c0*/  FSETP.GT.AND P3, PT, R26, R17, PT ;  /* 0x000000111a00720b */ /* 0x000fc40003f64000 */
[----:B------:R-:W-:-:S05]  /*03d0*/  FSETP.NAN.AND P2, PT, R28, R28, PT ;  /* 0x0000001c1c00720b */ /* 0x000fca0003f48000 */
[----:B------:R-:W-:Y:S01]  /*03e0*/  @!P0 FSEL R26, R26, R17, P3 ;  /* 0x000000111a1a8208 */ /* 0x000fe20001800000 */
[----:B------:R-:W-:Y:S01]  /*03f0*/  VIADD R17, R20, 0x300 ;  /* 0x0000030014117836 */ /* 0x000fe20000000000 */
[----:B------:R-:W-:-:S03]  /*0400*/  FSETP.GT.AND P0, PT, R27, R18, PT ;  /* 0x000000121b00720b */ /* 0x000fc60003f04000 */
[----:B------:R-:W-:Y:S01]  /*0410*/  IMAD.WIDE R16, R17, 0x4, R22 ;  /* 0x0000000411107825 */ /* 0x000fe200078e0216 */
[----:B------:R-:W-:Y:S02]  /*0420*/  @!P1 FSEL R27, R27, R18, P0 ;  /* 0x000000121b1b9208 */ /* 0x000fe40000000000 */
[----:B------:R-:W-:-:S04]  /*0430*/  FSETP.GT.AND P0, PT, R28, R19, PT ;  /* 0x000000131c00720b */ /* 0x000fc80003f04000 */
[----:B------:R-:W-:Y:S02]  /*0440*/  @!P2 FSEL R28, R28, R19, P0 ;  /* 0x000000131c1ca208 */ /* 0x000fe40000000000 */
[----:B------:R-:W4:Y:S01]  /*0450*/  LDG.E.EF.128 R16, desc[UR6][R16.64] ;  /* 0x0000000610107981 */ /* 0x000f22000c0e1d00 */
[C---:B------:R-:W-:Y:S02]  /*0460*/  FSETP.NAN.AND P3, PT, R25.reuse, R25, PT ;  /* 0x000000191900720b */ /* 0x040fe40003f68000 */
[C---:B------:R-:W-:Y:S02]  /*0470*/  FSETP.NAN.AND P0, PT, R26.reuse, R26, PT ;  /* 0x0000001a1a00720b */ /* 0x040fe40003f08000 */
[----:B-----5:R-:W-:Y:S02]  /*0480*/  FSETP.GT.AND P1, PT, R25, R4, PT ;  /* 0x000000041900720b */ /* 0x020fe40003f24000 */
[----:B------:R-:W-:-:S07]  /*0490*/  FSETP.GT.AND P2, PT, R26, R5, PT ;  /* 0x000000051a00720b */ /* 0x000fce0003f44000 */
[----:B------:R-:W-:Y:S02]  /*04a0*/  @!P3 FSEL R25, R25, R4, P1 ;  /* 0x000000041919b208 */ /* 0x000fe40000800000 */
[C---:B------:R-:W-:Y:S02]  /*04b0*/  FSETP.NAN.AND P1, PT, R27.reuse, R27, PT ;  /* 0x0000001b1b00720b */ /* 0x040fe40003f28000 */
[----:B------:R-:W-:Y:S02]  /*04c0*/  @!P0 FSEL R26, R26, R5, P2 ;  /* 0x000000051a1a8208 */ /* 0x000fe40001000000 */
[----:B------:R-:W-:Y:S01]  /*04d0*/  FSETP.NAN.AND P0, PT, R28, R28, PT ;  /* 0x0000001c1c00720b */ /* 0x000fe20003f08000 */
[----:B------:R-:W-:Y:S01]  /*04e0*/  VIADD R5, R20, 0x380 ;  /* 0x0000038014057836 */ /* 0x000fe20000000000 */
[----:B------:R-:W-:-:S03]  /*04f0*/  FSETP.GT.AND P2, PT, R27, R6, PT ;  /* 0x000000061b00720b */ /* 0x000fc60003f44000 */
[----:B------:R-:W-:-:S04]  /*0500*/  IMAD.WIDE R4, R5, 0x4, R22 ;  /* 0x0000000405047825 */ /* 0x000fc800078e0216 */
[----:B------:R-:W-:Y:S02]  /*0510*/  @!P1 FSEL R27, R27, R6, P2 ;  /* 0x000000061b1b9208 */ /* 0x000fe40001000000 */
[----:B------:R-:W-:-:S04]  /*0520*/  FSETP.GT.AND P1, PT, R28, R7, PT ;  /* 0x000000071c00720b */ /* 0x000fc80003f24000 */
[----:B------:R-:W-:Y:S02]  /*0530*/  @!P0 FSEL R28, R28, R7, P1 ;  /* 0x000000071c1c8208 */ /* 0x000fe40000800000 */
[----:B------:R-:W5:Y:S01]  /*0540*/  LDG.E.EF.128 R4, desc[UR6][R4.64] ;  /* 0x0000000604047981 */ /* 0x000f62000c0e1d00 */
[C---:B------:R-:W-:Y:S02]  /*0550*/  FSETP.NAN.AND P0, PT, R25.reuse, R25, PT ;  /* 0x000000191900720b */ /* 0x040fe40003f08000 */
[----:B------:R-:W-:Y:S02]  /*0560*/  FSETP.NAN.AND P2, PT, R28, R28, PT ;  /* 0x0000001c1c00720b */ /* 0x000fe40003f48000 */
[----:B--2---:R-:W-:-:S09]  /*0570*/  FSETP.GT.AND P1, PT, R25, R8, PT ;  /* 0x000000081900720b */ /* 0x004fd20003f24000 */
[----:B------:R-:W-:Y:S02]  /*0580*/  @!P0 FSEL R25, R25, R8, P1 ;  /* 0x0000000819198208 */ /* 0x000fe40000800000 */
[C---:B------:R-:W-:Y:S02]  /*0590*/  FSETP.NAN.AND P0, PT, R26.reuse, R26, PT ;  /* 0x0000001a1a00720b */ /* 0x040fe40003f08000 */
[----:B------:R-:W-:Y:S02]  /*05a0*/  FSETP.NAN.AND P1, PT, R27, R27, PT ;  /* 0x0000001b1b00720b */ /* 0x000fe40003f28000 */
[----:B------:R-:W-:Y:S02]  /*05b0*/  FSETP.GT.AND P3, PT, R26, R9, PT ;  /* 0x000000091a00720b */ /* 0x000fe40003f64000 */
[----:B------:R-:W-:-:S07]  /*05c0*/  FSETP.NAN.AND P4, PT, R25, R25, PT ;  /* 0x000000191900720b */ /* 0x000fce0003f88000 */
[----:B------:R-:W-:Y:S01]  /*05d0*/  @!P0 FSEL R26, R26, R9, P3 ;  /* 0x000000091a1a8208 */ /* 0x000fe20001800000 */
[----:B------:R-:W-:Y:S01]  /*05e0*/  VIADD R9, R20, 0x400 ;  /* 0x0000040014097836 */ /* 0x000fe20000000000 */
[-C--:B------:R-:W-:Y:S02]  /*05f0*/  FSETP.GT.AND P0, PT, R27, R10.reuse, PT ;  /* 0x0000000a1b00720b */ /* 0x080fe40003f04000 */
[-C--:B------:R-:W-:Y:S01]  /*0600*/  FSETP.GT.AND P3, PT, R28, R11.reuse, PT ;  /* 0x0000000b1c00720b */ /* 0x080fe20003f64000 */
[----:B------:R-:W-:Y:S01]  /*0610*/  IMAD.WIDE R8, R9, 0x4, R22 ;  /* 0x0000000409087825 */ /* 0x000fe200078e0216 */
[----:B------:R-:W-:Y:S02]  /*0620*/  @!P1 FSEL R27, R27, R10, P0 ;  /* 0x0000000a1b1b9208 */ /* 0x000fe40000000000 */
[----:B------:R-:W-:Y:S02]  /*0630*/  FSETP.NAN.AND P0, PT, R26, R26, PT ;  /* 0x0000001a1a00720b */ /* 0x000fe40003f08000 */
[----:B------:R-:W-:-:S02]  /*0640*/  @!P2 FSEL R28, R28, R11, P3 ;  /* 0x0000000b1c1ca208 */ /* 0x000fc40001800000 */
[----:B------:R-:W2:Y:S01]  /*0650*/  LDG.E.EF.128 R8, desc[UR6][R8.64] ;  /* 0x0000000608087981 */ /* 0x000ea2000c0e1d00 */
[CC--:B---3--:R-:W-:Y:S02]  /*0660*/  FSETP.GT.AND P1, PT, R25.reuse, R12.reuse, PT ;  /* 0x0000000c1900720b */ /* 0x0c8fe40003f24000 */
[C---:B------:R-:W-:Y:S02]  /*0670*/  FSETP.GT.AND P2, PT, R26.reuse, R13, PT ;  /* 0x0000000d1a00720b */ /* 0x040fe40003f44000 */
[----:B------:R-:W-:Y:S02]  /*0680*/  @!P4 FSEL R25, R25, R12, P1 ;  /* 0x0000000c1919c208 */ /* 0x000fe40000800000 */
[----:B------:R-:W-:Y:S02]  /*0690*/  FSETP.NAN.AND P1, PT, R27, R27, PT ;  /* 0x0000001b1b00720b */ /* 0x000fe40003f28000 */
[----:B------:R-:W-:Y:S02]  /*06a0*/  @!P0 FSEL R26, R26, R13, P2 ;  /* 0x0000000d1a1a8208 */ /* 0x000fe40001000000 */
[----:B------:R-:W-:-:S02]  /*06b0*/  FSETP.NAN.AND P2, PT, R28, R28, PT ;  /* 0x0000001c1c00720b */ /* 0x000fc40003f48000 */
[----:B------:R-:W-:Y:S01]  /*06c0*/  FSETP.GT.AND P3, PT, R27, R14, PT ;  /* 0x0000000e1b00720b */ /* 0x000fe20003f64000 */
[----:B------:R-:W-:Y:S01]  /*06d0*/  VIADD R13, R20, 0x480 ;  /* 0x00000480140d7836 */ /* 0x000fe20000000000 */
[----:B------:R-:W-:-:S03]  /*06e0*/  FSETP.NAN.AND P0, PT, R25, R25, PT ;  /* 0x000000191900720b */ /* 0x000fc60003f08000 */
[----:B------:R-:W-:Y:S02]  /*06f0*/  IMAD.WIDE R12, R13, 0x4, R22 ;  /* 0x000000040d0c7825 */ /* 0x000fe400078e0216 */
[----:B------:R-:W-:Y:S02]  /*0700*/  @!P1 FSEL R27, R27, R14, P3 ;  /* 0x0000000e1b1b9208 */ /* 0x000fe40001800000 */
[----:B------:R-:W-:Y:S02]  /*0710*/  FSETP.NAN.AND P1, PT, R26, R26, PT ;  /* 0x0000001a1a00720b */ /* 0x000fe40003f28000 */
[CC--:B------:R-:W-:Y:S02]  /*0720*/  FSETP.GT.AND P3, PT, R28.reuse, R15.reuse, PT ;  /* 0x0000000f1c00720b */ /* 0x0c0fe40003f64000 */
[----:B----4-:R-:W-:Y:S02]  /*0730*/  FSETP.GT.AND P4, PT, R25, R16, PT ;  /* 0x000000101900720b */ /* 0x010fe40003f84000 */
[----:B------:R-:W-:-:S02]  /*0740*/  @!P2 FSEL R28, R28, R15, P3 ;  /* 0x0000000f1c1ca208 */ /* 0x000fc40001800000 */
[----:B------:R-:W-:Y:S01]  /*0750*/  FSETP.NAN.AND P2, PT, R27, R27, PT ;  /* 0x0000001b1b00720b */ /* 0x000fe20003f48000 */
[----:B------:R-:W3:Y:S01]  /*0760*/  LDG.E.EF.128 R12, desc[UR6][R12.64] ;  /* 0x000000060c0c7981 */ /* 0x000ee2000c0e1d00 */
[----:B------:R-:W-:Y:S02]  /*0770*/  @!P0 FSEL R25, R25, R16, P4 ;  /* 0x0000001019198208 */ /* 0x000fe40002000000 */
[-C--:B------:R-:W-:Y:S02]  /*0780*/  FSETP.GT.AND P3, PT, R26, R17.reuse, PT ;  /* 0x000000111a00720b */ /* 0x080fe40003f64000 */
[----:B------:R-:W-:Y:S02]  /*0790*/  FSETP.NAN.AND P0, PT, R28, R28, PT ;  /* 0x0000001c1c00720b */ /* 0x000fe40003f08000 */
        /* <DEDUP_REMOVED lines=9> */
[----:B-----5:R-:W-:-:S11]  /*0830*/  FSETP.GT.AND P0, PT, R25, R4, PT ;  /* 0x000000041900720b */ /* 0x020fd60003f04000 */
[----:B------:R-:W-:Y:S02]  /*0840*/  @!P3 FSEL R25, R25, R4, P0 ;  /* 0x000000041919b208 */ /* 0x000fe40000000000 */
[C---:B------:R-:W-:Y:S02]  /*0850*/  FSETP.NAN.AND P0, PT, R26.reuse, R26, PT ;  /* 0x0000001a1a00720b */ /* 0x040fe40003f08000 */
[----:B------:R-:W-:Y:S02]  /*0860*/  FSETP.NAN.AND P1, PT, R27, R27, PT ;  /* 0x0000001b1b00720b */ /* 0x000fe40003f28000 */
[----:B------:R-:W-:-:S09]  /*0870*/  FSETP.GT.AND P2, PT, R26, R5, PT ;  /* 0x000000051a00720b */ /* 0x000fd20003f44000 */
[----:B------:R-:W-:Y:S02]  /*0880*/  @!P0 FSEL R26, R26, R5, P2 ;  /* 0x000000051a1a8208 */ /* 0x000fe40001000000 */
[----:B------:R-:W-:Y:S02]  /*0890*/  FSETP.NAN.AND P0, PT, R28, R28, PT ;  /* 0x0000001c1c00720b */ /* 0x000fe40003f08000 */
[----:B------:R-:W-:-:S04]  /*08a0*/  FSETP.GT.AND P2, PT, R27, R6, PT ;  /* 0x000000061b00720b */ /* 0x000fc80003f44000 */
[----:B------:R-:W-:Y:S02]  /*08b0*/  @!P1 FSEL R27, R27, R6, P2 ;  /* 0x000000061b1b9208 */ /* 0x000fe40001000000 */
[----:B------:R-:W-:-:S05]  /*08c0*/  FSETP.GT.AND P1, PT, R28, R7, PT ;  /* 0x000000071c00720b */ /* 0x000fca0003f24000 */
[----:B------:R-:W-:Y:S02]  /*08d0*/  @!P0 FSEL R28, R28, R7, P1 ;  /* 0x000000071c1c8208 */ /* 0x000fe40000800000 */
[----:B------:R-:W-:Y:S01]  /*08e0*/  FSETP.NAN.AND P0, PT, R25, R25, PT ;  /* 0x000000191900720b */ /* 0x000fe20003f08000 */
[----:B------:R-:W-:-:S04]  /*08f0*/  VIADD R5, R20, 0x580 ;  /* 0x0000058014057836 */ /* 0x000fc80000000000 */
[----:B------:R-:W-:-:S06]  /*0900*/  IMAD.WIDE R4, R5, 0x4, R22 ;  /* 0x0000000405047825 */ /* 0x000fcc00078e0216 */
[----:B------:R-:W5:Y:S01]  /*0910*/  LDG.E.EF.128 R4, desc[UR6][R4.64] ;  /* 0x0000000604047981 */ /* 0x000f62000c0e1d00 */
[----:B------:R-:W-:Y:S02]  /*0920*/  FSETP.NAN.AND P2, PT, R27, R27, PT ;  /* 0x0000001b1b00720b */ /* 0x000fe40003f48000 */
[----:B------:R-:W-:Y:S02]  /*0930*/  FSETP.NAN.AND P3, PT, R28, R28, PT ;  /* 0x0000001c1c00720b */ /* 0x000fe40003f68000 */
[----:B--2---:R-:W-:-:S04]  /*0940*/  FSETP.GT.AND P1, PT, R25, R8, PT ;  /* 0x000000081900720b */ /* 0x004fc80003f24000 */
[----:B------:R-:W-:Y:S02]  /*0950*/  @!P0 FSEL R25, R25, R8, P1 ;  /* 0x0000000819198208 */ /* 0x000fe40000800000 */
[C---:B------:R-:W-:Y:S02]  /*0960*/  FSETP.NAN.AND P0, PT, R26.reuse, R26, PT ;  /* 0x0000001a1a00720b */ /* 0x040fe40003f08000 */
[----:B------:R-:W-:Y:S02]  /*0970*/  FSETP.GT.AND P1, PT, R26, R9, PT ;  /* 0x000000091a00720b */ /* 0x000fe40003f24000 */
[----:B------:R-:W-:Y:S02]  /*0980*/  FSETP.GT.AND P4, PT, R27, R10, PT ;  /* 0x0000000a1b00720b */ /* 0x000fe40003f84000 */
[----:B------:R-:W-:-:S07]  /*0990*/  FSETP.GT.AND P5, PT, R28, R11, PT ;  /* 0x0000000b1c00720b */ /* 0x000fce0003fa4000 */
[----:B------:R-:W-:Y:S02]  /*09a0*/  @!P0 FSEL R26, R26, R9, P1 ;  /* 0x000000091a1a8208 */ /* 0x000fe40000800000 */
[----:B------:R-:W-:Y:S02]  /*09b0*/  FSETP.NAN.AND P1, PT, R25, R25, PT ;  /* 0x000000191900720b */ /* 0x000fe40003f28000 */
[----:B------:R-:W-:Y:S02]  /*09c0*/  FSETP.NAN.AND P0, PT, R26, R26, PT ;  /* 0x0000001a1a00720b */ /* 0x000fe40003f08000 */
[----:B------:R-:W-:Y:S01]  /*09d0*/  @!P2 FSEL R27, R27, R10, P4 ;  /* 0x0000000a1b1ba208 */ /* 0x000fe20002000000 */
[----:B------:R-:W-:Y:S01]  /*09e0*/  VIADD R9, R20, 0x600 ;  /* 0x0000060014097836 */ /* 0x000fe20000000000 */
[----:B------:R-:W-:Y:S02]  /*09f0*/  @!P3 FSEL R28, R28, R11, P5 ;  /* 0x0000000b1c1cb208 */ /* 0x000fe40002800000 */
[----:B------:R-:W-:-:S02]  /*0a00*/  FSETP.NAN.AND P2, PT, R27, R27, PT ;  /* 0x0000001b1b00720b */ /* 0x000fc40003f48000 */
[----:B---3--:R-:W-:Y:S01]  /*0a10*/  FSETP.GT.AND P4, PT, R25, R12, PT ;  /* 0x0000000c1900720b */ /* 0x008fe20003f84000 */
[----:B------:R-:W-:Y:S01]  /*0a20*/  IMAD.WIDE R8, R9, 0x4, R22 ;  /* 0x0000000409087825 */ /* 0x000fe200078e0216 */
[----:B------:R-:W-:Y:S02]  /*0a30*/  FSETP.NAN.AND P3, PT, R28, R28, PT ;  /* 0x0000001c1c00720b */ /* 0x000fe40003f68000 */
[----:B------:R-:W-:Y:S02]  /*0a40*/  @!P1 FSEL R25, R25, R12, P4 ;  /* 0x0000000c19199208 */ /* 0x000fe40002000000 */
[C---:B------:R-:W-:Y:S01]  /*0a50*/  FSETP.GT.AND P4, PT, R26.reuse, R13, PT ;  /* 0x0000000d1a00720b */ /* 0x040fe20003f84000 */
[----:B------:R-:W2:Y:S01]  /*0a60*/  LDG.E.EF.128 R8, desc[UR6][R8.64] ;  /* 0x0000000608087981 */ /* 0x000ea2000c0e1d00 */
[----:B------:R-:W-:Y:S02]  /*0a70*/  FSETP.NAN.AND P1, PT, R25, R25, PT ;  /* 0x000000191900720b */ /* 0x000fe40003f28000 */
[----:B------:R-:W-:-:S02]  /*0a80*/  @!P0 FSEL R26, R26, R13, P4 ;  /* 0x0000000d1a1a8208 */ /* 0x000fc40002000000 */
[C---:B------:R-:W-:Y:S02]  /*0a90*/  FSETP.GT.AND P4, PT, R27.reuse, R14, PT ;  /* 0x0000000e1b00720b */ /* 0x040fe40003f84000 */
[-C--:B------:R-:W-:Y:S02]  /*0aa0*/  FSETP.GT.AND P5, PT, R28, R15.reuse, PT ;  /* 0x0000000f1c00720b */ /* 0x080fe40003fa4000 */
[----:B------:R-:W-:Y:S02]  /*0ab0*/  FSETP.NAN.AND P0, PT, R26, R26, PT ;  /* 0x0000001a1a00720b */ /* 0x000fe40003f08000 */
[----:B------:R-:W-:Y:S01]  /*0ac0*/  @!P2 FSEL R27, R27, R14, P4 ;  /* 0x0000000e1b1ba208 */ /* 0x000fe20002000000 */
[----:B------:R-:W-:Y:S01]  /*0ad0*/  VIADD R13, R20, 0x680 ;  /* 0x00000680140d7836 */ /* 0x000fe20000000000 */
[----:B------:R-:W-:Y:S02]  /*0ae0*/  @!P3 FSEL R28, R28, R15, P5 ;  /* 0x0000000f1c1cb208 */ /* 0x000fe40002800000 */
[----:B----4-:R-:W-:-:S02]  /*0af0*/  FSETP.GT.AND P3, PT, R25, R16, PT ;  /* 0x000000101900720b */ /* 0x010fc40003f64000 */
[----:B------:R-:W-:Y:S01]  /*0b00*/  FSETP.NAN.AND P2, PT, R27, R27, PT ;  /* 0x0000001b1b00720b */ /* 0x000fe20003f48000 */
[----:B------:R-:W-:Y:S01]  /*0b10*/  IMAD.WIDE R12, R13, 0x4, R22 ;  /* 0x000000040d0c7825 */ /* 0x000fe200078e0216 */
[----:B------:R-:W-:Y:S02]  /*0b20*/  @!P1 FSEL R25, R25, R16, P3 ;  /* 0x0000001019199208 */ /* 0x000fe40001800000 */
[-C--:B------:R-:W-:Y:S02]  /*0b30*/  FSETP.GT.AND P3, PT, R26, R17.reuse, PT ;  /* 0x000000111a00720b */ /* 0x080fe40003f64000 */
[----:B------:R-:W-:Y:S01]  /*0b40*/  FSETP.NAN.AND P1, PT, R28, R28, PT ;  /* 0x0000001c1c00720b */ /* 0x000fe20003f28000 */
[----:B------:R-:W3:Y:S01]  /*0b50*/  LDG.E.EF.128 R12, desc[UR6][R12.64] ;  /* 0x000000060c0c7981 */ /* 0x000ee2000c0e1d00 */
[----:B------:R-:W-:Y:S02]  /*0b60*/  @!P0 FSEL R26, R26, R17, P3 ;  /* 0x000000111a1a8208 */ /* 0x000fe40001800000 */
[----:B------:R-:W-:Y:S01]  /*0b70*/  FSETP.GT.AND P0, PT, R27, R18, PT ;  /* 0x000000121b00720b */ /* 0x000fe20003f04000 */
[----:B------:R-:W-:-:S03]  /*0b80*/  VIADD R17, R20, 0x700 ;  /* 0x0000070014117836 */ /* 0x000fc60000000000 */
[----:B------:R-:W-:Y:S02]  /*0b90*/  @!P2 FSEL R27, R27, R18, P0 ;  /* 0x000000121b1ba208 */ /* 0x000fe40000000000 */
[----:B------:R-:W-:Y:S01]  /*0ba0*/  FSETP.GT.AND P0, PT, R28, R19, PT ;  /* 0x000000131c00720b */ /* 0x000fe20003f04000 */
[----:B------:R-:W-:-:S03]  /*0bb0*/  IMAD.WIDE R16, R17, 0x4, R22 ;  /* 0x0000000411107825 */ /* 0x000fc600078e0216 */
[----:B------:R-:W-:Y:S01]  /*0bc0*/  @!P1 FSEL R28, R28, R19, P0 ;  /* 0x000000131c1c9208 */ /* 0x000fe20000000000 */
[----:B------:R-:W-:-:S04]  /*0bd0*/  VIADD R19, R20, 0x780 ;  /* 0x0000078014137836 */ /* 0x000fc80000000000 */
[----:B------:R-:W-:Y:S02]  /*0be0*/  IMAD.WIDE R22, R19, 0x4, R22 ;  /* 0x0000000413167825 */ /* 0x000fe400078e0216 */
[----:B------:R-:W4:Y:S04]  /*0bf0*/  LDG.E.EF.128 R16, desc[UR6][R16.64] ;  /* 0x0000000610107981 */ /* 0x000f28000c0e1d00 */
[----:B------:R-:W4:Y:S01]  /*0c00*/  LDG.E.EF.128 R20, desc[UR6][R22.64] ;  /* 0x0000000616147981 */ /* 0x000f22000c0e1d00 */
[C---:B------:R-:W-:Y:S02]  /*0c10*/  FSETP.NAN.AND P0, PT, R25.reuse, R25, PT ;  /* 0x000000191900720b */ /* 0x040fe40003f08000 */
[----:B------:R-:W-:Y:S02]  /*0c20*/  FSETP.NAN.AND P1, PT, R26, R26, PT ;  /* 0x0000001a1a00720b */ /* 0x000fe40003f28000 */
[----:B-----5:R-:W-:-:S02]  /*0c30*/  FSETP.GT.AND P2, PT, R25, R4, PT ;  /* 0x000000041900720b */ /* 0x020fc40003f44000 */
[----:B------:R-:W-:-:S07]  /*0c40*/  FSETP.GT.AND P3, PT, R26, R5, PT ;  /* 0x000000051a00720b */ /* 0x000fce0003f64000 */
[----:B------:R-:W-:Y:S02]  /*0c50*/  @!P0 FSEL R25, R25, R4, P2 ;  /* 0x0000000419198208 */ /* 0x000fe40001000000 */
[C---:B------:R-:W-:Y:S02]  /*0c60*/  FSETP.NAN.AND P0, PT, R27.reuse, R27, PT ;  /* 0x0000001b1b00720b */ /* 0x040fe40003f08000 */
[----:B------:R-:W-:Y:S02]  /*0c70*/  @!P1 FSEL R26, R26, R5, P3 ;  /* 0x000000051a1a9208 */ /* 0x000fe40001800000 */
[----:B------:R-:W-:Y:S02]  /*0c80*/  FSETP.NAN.AND P1, PT, R28, R28, PT ;  /* 0x0000001c1c00720b */ /* 0x000fe40003f28000 */
[----:B------:R-:W-:Y:S02]  /*0c90*/  FSETP.GT.AND P2, PT, R27, R6, PT ;  /* 0x000000061b00720b */ /* 0x000fe40003f44000 */
[----:B------:R-:W-:-:S05]  /*0ca0*/  FSETP.NAN.AND P4, PT, R25, R25, PT ;  /* 0x000000191900720b */ /* 0x000fca0003f88000 */
[----:B------:R-:W-:Y:S02]  /*0cb0*/  @!P0 FSEL R27, R27, R6, P2 ;  /* 0x000000061b1b8208 */ /* 0x000fe40001000000 */
[----:B------:R-:W-:-:S04]  /*0cc0*/  FSETP.GT.AND P0, PT, R28, R7, PT ;  /* 0x000000071c00720b */ /* 0x000fc80003f04000 */
[----:B------:R-:W-:Y:S02]  /*0cd0*/  @!P1 FSEL R28, R28, R7, P0 ;  /* 0x000000071c1c9208 */ /* 0x000fe40000000000 */
[----:B------:R-:W-:Y:S02]  /*0ce0*/  FSETP.NAN.AND P1, PT, R26, R26, PT ;  /* 0x0000001a1a00720b */ /* 0x000fe40003f28000 */
[----:B------:R-:W-:Y:S02]  /*0cf0*/  FSETP.NAN.AND P3, PT, R27, R27, PT ;  /* 0x0000001b1b00720b */ /* 0x000fe40003f68000 */
[----:B------:R-:W-:Y:S02]  /*0d00*/  FSETP.NAN.AND P2, PT, R28, R28, PT ;  /* 0x0000001c1c00720b */ /* 0x000fe40003f48000 */
[----:B--2---:R-:W-:Y:S02]  /*0d10*/  FSETP.GT.AND P0, PT, R25, R8, PT ;  /* 0x000000081900720b */ /* 0x004fe40003f04000 */
[----:B------:R-:W-:-:S02]  /*0d20*/  FSETP.GT.AND P5, PT, R27, R10, PT ;  /* 0x0000000a1b00720b */ /* 0x000fc40003fa4000 */
[----:B------:R-:W-:Y:S02]  /*0d30*/  @!P4 FSEL R25, R25, R8, P0 ;  /* 0x000000081919c208 */ /* 0x000fe40000000000 */
[----:B------:R-:W-:Y:S02]  /*0d40*/  FSETP.GT.AND P4, PT, R26, R9, PT ;  /* 0x000000091a00720b */ /* 0x000fe40003f84000 */
[----:B------:R-:W-:Y:S02]  /*0d50*/  FSETP.GT.AND P6, PT, R28, R11, PT ;  /* 0x0000000b1c00720b */ /* 0x000fe40003fc4000 */
[----:B------:R-:W-:Y:S02]  /*0d60*/  FSETP.NAN.AND P0, PT, R25, R25, PT ;  /* 0x000000191900720b */ /* 0x000fe40003f08000 */
[----:B------:R-:W-:Y:S02]  /*0d70*/  @!P1 FSEL R26, R26, R9, P4 ;  /* 0x000000091a1a9208 */ /* 0x000fe40002000000 */
[----:B------:R-:W-:-:S02]  /*0d80*/  @!P3 FSEL R27, R27, R10, P5 ;  /* 0x0000000a1b1bb208 */ /* 0x000fc40002800000 */
[----:B------:R-:W-:Y:S02]  /*0d90*/  @!P2 FSEL R28, R28, R11, P6 ;  /* 0x0000000b1c1ca208 */ /* 0x000fe40003000000 */
[----:B------:R-:W-:Y:S02]  /*0da0*/  FSETP.NAN.AND P1, PT, R26, R26, PT ;  /* 0x0000001a1a00720b */ /* 0x000fe40003f28000 */
[----:B------:R-:W-:Y:S02]  /*0db0*/  FSETP.NAN.AND P3, PT, R27, R27, PT ;  /* 0x0000001b1b00720b */ /* 0x000fe40003f68000 */
[----:B------:R-:W-:Y:S02]  /*0dc0*/  FSETP.NAN.AND P2, PT, R28, R28, PT ;  /* 0x0000001c1c00720b */ /* 0x000fe40003f48000 */
[----:B---3--:R-:W-:Y:S02]  /*0dd0*/  FSETP.GT.AND P4, PT, R25, R12, PT ;  /* 0x0000000c1900720b */ /* 0x008fe40003f84000 */
        /* <DEDUP_REMOVED lines=11> */
[----:B----4-:R-:W-:Y:S02]  /*0e90*/  FSETP.GT.AND P4, PT, R25, R16, PT ;  /* 0x000000101900720b */ /* 0x010fe40003f84000 */
        /* <DEDUP_REMOVED lines=10> */
[C---:B------:R-:W-:Y:S02]  /*0f40*/  FSETP.NAN.AND P1, PT, R28.reuse, R28, PT ;  /* 0x0000001c1c00720b */ /* 0x040fe40003f28000 */
[----:B------:R-:W-:Y:S02]  /*0f50*/  FSETP.GT.AND P4, PT, R25, R20, PT ;  /* 0x000000141900720b */ /* 0x000fe40003f84000 */
[----:B------:R-:W-:-:S02]  /*0f60*/  FSETP.GT.AND P5, PT, R28, R23, PT ;  /* 0x000000171c00720b */ /* 0x000fc40003fa4000 */
[----:B------:R-:W-:Y:S02]  /*0f70*/  @!P0 FSEL R25, R25, R20, P4 ;  /* 0x0000001419198208 */ /* 0x000fe40002000000 */
[CC--:B------:R-:W-:Y:S02]  /*0f80*/  FSETP.GT.AND P0, PT, R26.reuse, R21.reuse, PT ;  /* 0x000000151a00720b */ /* 0x0c0fe40003f04000 */
[CC--:B------:R-:W-:Y:S02]  /*0f90*/  FSETP.GT.AND P4, PT, R27.reuse, R22.reuse, PT ;  /* 0x000000161b00720b */ /* 0x0c0fe40003f84000 */
[----:B------:R-:W-:Y:S02]  /*0fa0*/  @!P3 FSEL R26, R26, R21, P0 ;  /* 0x000000151a1ab208 */ /* 0x000fe40000000000 */
[----:B------:R-:W-:Y:S02]  /*0fb0*/  @!P2 FSEL R27, R27, R22, P4 ;  /* 0x000000161b1ba208 */ /* 0x000fe40002000000 */
[----:B------:R-:W-:Y:S01]  /*0fc0*/  @!P1 FSEL R28, R28, R23, P5 ;  /* 0x000000171c1c9208 */ /* 0x000fe20002800000 */
[----:B------:R-:W-:Y:S06]  /*0fd0*/  BRA `(.L_x_1) ;  /* 0x0000000000107947 */ /* 0x000fec0003800000 */
.L_x_0:
[----:B------:R-:W-:Y:S02]  /*0fe0*/  IMAD.MOV.U32 R25, RZ, RZ, -0x800000 ;  /* 0xff800000ff197424 */ /* 0x000fe400078e00ff */
[----:B------:R-:W-:Y:S02]  /*0ff0*/  IMAD.MOV.U32 R26, RZ, RZ, -0x800000 ;  /* 0xff800000ff1a7424 */ /* 0x000fe400078e00ff */
[----:B------:R-:W-:Y:S02]  /*1000*/  IMAD.MOV.U32 R27, RZ, RZ, -0x800000 ;  /* 0xff800000ff1b7424 */ /* 0x000fe400078e00ff */
[----:B------:R-:W-:-:S07]  /*1010*/  IMAD.MOV.U32 R28, RZ, RZ, -0x800000 ;  /* 0xff800000ff1c7424 */ /* 0x000fce00078e00ff */
.L_x_1:
[----:B------:R-:W-:Y:S05]  /*1020*/  WARPSYNC.ALL ;  /* 0x0000000000007948 */ /* 0x000fea0003800000 */
[----:B------:R-:W1:Y:S01]  /*1030*/  SHFL.BFLY PT, R4, R25, 0x10, 0x1f ;  /* 0x0e001f0019047f89 */ /* 0x000e6200000e0000 */
[C---:B------:R-:W-:Y:S01]  /*1040*/  FSETP.NAN.AND P0, PT, R25.reuse, R25, PT ;  /* 0x000000191900720b */ /* 0x040fe20003f08000 */
[----:B------:R-:W-:Y:S01]  /*1050*/  IMAD.SHL.U32 R11, R2, 0x10, RZ ;  /* 0x00000010020b7824 */ /* 0x000fe200078e00ff */
[----:B------:R-:W-:Y:S01]  /*1060*/  FSETP.NAN.AND P2, PT, R26, R26, PT ;  /* 0x0000001a1a00720b */ /* 0x000fe20003f48000 */
[----:B------:R-:W2:Y:S01]  /*1070*/  SHFL.BFLY PT, R7, R26, 0x10, 0x1f ;  /* 0x0e001f001a077f89 */ /* 0x000ea200000e0000 */
[----:B------:R-:W3:Y:S03]  /*1080*/  S2UR UR5, SR_CgaCtaId ;  /* 0x00000000000579c3 */ /* 0x000ee60000008800 */
[----:B------:R-:W4:Y:S04]  /*1090*/  SHFL.BFLY PT, R6, R27, 0x10, 0x1f ;  /* 0x0e001f001b067f89 */ /* 0x000f2800000e0000 */
[----:B------:R-:W5:Y:S01]  /*10a0*/  SHFL.BFLY PT, R13, R28, 0x10, 0x1f ;  /* 0x0e001f001c0d7f89 */ /* 0x000f6200000e0000 */
[----:B------:R-:W-:Y:S01]  /*10b0*/  UMOV UR4, 0x400 ;  /* 0x0000040000047882 */ /* 0x000fe20000000000 */
[----:B-1----:R-:W-:-:S04]  /*10c0*/  FSETP.GT.AND P1, PT, R25, R4, PT ;  /* 0x000000041900720b */ /* 0x002fc80003f24000 */
[----:B------:R-:W-:Y:S01]  /*10d0*/  @!P0 SEL R25, R25, R4, P1 ;  /* 0x0000000419198207 */ /* 0x000fe20000800000 */
[----:B---3--:R-:W-:Y:S01]  /*10e0*/  UPRMT UR4, UR5, 0x654, UR4 ;  /* 0x0000065405047896 */ /* 0x008fe20008000004 */
[----:B--2---:R-:W-:Y:S02]  /*10f0*/  FSETP.GT.AND P3, PT, R26, R7, PT ;  /* 0x000000071a00720b */ /* 0x004fe40003f64000 */
[----:B------:R-:W-:Y:S02]  /*1100*/  FSETP.NAN.AND P0, PT, R27, R27, PT ;  /* 0x0000001b1b00720b */ /* 0x000fe40003f08000 */
[----:B------:R-:W-:Y:S02]  /*1110*/  FSETP.NAN.AND P1, PT, R28, R28, PT ;  /* 0x0000001c1c00720b */ /* 0x000fe40003f28000 */
[----:B------:R-:W-:Y:S02]  /*1120*/  @!P2 SEL R26, R26, R7, P3 ;  /* 0x000000071a1aa207 */ /* 0x000fe40001800000 */
[----:B------:R-:W-:-:S02]  /*1130*/  LOP3.LUT P2, RZ, R0, 0x10, RZ, 0xc0, !PT ;  /* 0x0000001000ff7812 */ /* 0x000fc4000784c0ff */
[----:B------:R-:W-:Y:S02]  /*1140*/  SHF.R.U32.HI R4, RZ, 0x3, R0 ;  /* 0x00000003ff047819 */ /* 0x000fe40000011600 */
[CC--:B----4-:R-:W-:Y:S02]  /*1150*/  FSETP.GT.AND P5, PT, R27.reuse, R6.reuse, PT ;  /* 0x000000061b00720b */ /* 0x0d0fe40003fa4000 */
[CC--:B-----5:R-:W-:Y:S02]  /*1160*/  FSETP.GT.AND P4, PT, R28.reuse, R13.reuse, PT ;  /* 0x0000000d1c00720b */ /* 0x0e0fe40003f84000 */
[----:B------:R-:W-:Y:S02]  /*1170*/  LOP3.LUT R4, R11, 0xc, R4, 0xf8, !PT ;  /* 0x0000000c0b047812 */ /* 0x000fe400078ef804 */
[----:B------:R-:W-:Y:S02]  /*1180*/  @!P0 SEL R27, R27, R6, P5 ;  /* 0x000000061b1b8207 */ /* 0x000fe40002800000 */
[----:B------:R-:W-:Y:S01]  /*1190*/  @!P1 SEL R28, R28, R13, P4 ;  /* 0x0000000d1c1c9207 */ /* 0x000fe20002000000 */
[----:B------:R-:W-:Y:S01]  /*11a0*/  @!P2 STS [R4+UR4], R25 ;  /* 0x000000190400a988 */ /* 0x000fe20008000804 */
[----:B------:R-:W-:-:S03]  /*11b0*/  ISETP.GE.AND P3, PT, R0, 0x100, PT ;  /* 0x000001000000780c */ /* 0x000fc60003f66270 */
[----:B------:R-:W-:Y:S04]  /*11c0*/  @!P2 STS [R4+UR4+0x10], R26 ;  /* 0x0000101a0400a988 */ /* 0x000fe80008000804 */
[----:B------:R-:W-:Y:S04]  /*11d0*/  @!P2 STS [R4+UR4+0x20], R27 ;  /* 0x0000201b0400a988 */ /* 0x000fe80008000804 */
[----:B------:R-:W-:Y:S01]  /*11e0*/  @!P2 STS [R4+UR4+0x30], R28 ;  /* 0x0000301c0400a988 */ /* 0x000fe20008000804 */
[----:B------:R-:W-:Y:S06]  /*11f0*/  BAR.SYNC.DEFER_BLOCKING 0x0 ;  /* 0x0000000000007b1d */ /* 0x000fec0000010000 */
[----:B------:R-:W1:Y:S04]  /*1200*/  @!P3 LDS R5, [R3+UR4] ;  /* 0x000000040305b984 */ /* 0x000e680008000800 */
[----:B------:R-:W2:Y:S04]  /*1210*/  @!P3 LDS R9, [R3+UR4+0x200] ;  /* 0x000200040309b984 */ /* 0x000ea80008000800 */
[----:B-1----:R-:W1:Y:S01]  /*1220*/  SHFL.BFLY PT, R6, R5, 0x2, 0x1f ;  /* 0x0c401f0005067f89 */ /* 0x002e6200000e0000 */
[----:B------:R-:W-:-:S03]  /*1230*/  FSETP.NAN.AND P1, PT, R5, R5, PT ;  /* 0x000000050500720b */ /* 0x000fc60003f28000 */
[----:B--2---:R-:W2:Y:S01]  /*1240*/  SHFL.BFLY PT, R8, R9, 0x2, 0x1f ;  /* 0x0c401f0009087f89 */ /* 0x004ea200000e0000 */
[----:B------:R-:W-:Y:S02]  /*1250*/  FSETP.NAN.AND P3, PT, R9, R9, PT ;  /* 0x000000090900720b */ /* 0x000fe40003f68000 */
[----:B-1----:R-:W-:Y:S02]  /*1260*/  FSETP.GT.AND P0, PT, R5, R6, PT ;  /* 0x000000060500720b */ /* 0x002fe40003f04000 */
[----:B--2---:R-:W-:Y:S02]  /*1270*/  FSETP.GT.AND P2, PT, R9, R8, PT ;  /* 0x000000080900720b */ /* 0x004fe40003f44000 */
[----:B------:R-:W-:Y:S02]  /*1280*/  FSEL R6, R5, R6, P0 ;  /* 0x0000000605067208 */ /* 0x000fe40000000000 */
[----:B------:R-:W-:Y:S02]  /*1290*/  FSEL R4, R9, R8, P2 ;  /* 0x0000000809047208 */ /* 0x000fe40001000000 */
[----:B------:R-:W-:-:S02]  /*12a0*/  FSEL R8, R5, R6, P1 ;  /* 0x0000000605087208 */ /* 0x000fc40000800000 */
[----:B------:R-:W-:Y:S02]  /*12b0*/  FSEL R10, R9, R4, P3 ;  /* 0x00000004090a7208 */ /* 0x000fe40001800000 */
[----:B------:R-:W-:Y:S01]  /*12c0*/  LOP3.LUT P0, RZ, R0, 0x3, RZ, 0xc0, !PT ;  /* 0x0000000300ff7812 */ /* 0x000fe2000780c0ff */
[----:B------:R-:W1:Y:S01]  /*12d0*/  SHFL.BFLY PT, R7, R8, 0x1, 0x1f ;  /* 0x0c201f0008077f89 */ /* 0x000e6200000e0000 */
[----:B------:R-:W-:Y:S02]  /*12e0*/  FSETP.NAN.AND P2, PT, R8, R8, PT ;  /* 0x000000080800720b */ /* 0x000fe40003f48000 */
[----:B------:R-:W-:Y:S01]  /*12f0*/  ISETP.LT.AND P0, PT, R0, 0x100, !P0 ;  /* 0x000001000000780c */ /* 0x000fe20004701270 */
[----:B------:R-:W2:Y:S01]  /*1300*/  SHFL.BFLY PT, R5, R10, 0x1, 0x1f ;  /* 0x0c201f000a057f89 */ /* 0x000ea200000e0000 */
[----:B------:R-:W-:Y:S02]  /*1310*/  FSETP.NAN.AND P4, PT, R10, R10, PT ;  /* 0x0000000a0a00720b */ /* 0x000fe40003f88000 */
[----:B------:R-:W-:-:S02]  /*1320*/  LOP3.LUT R9, R24, 0x3f, R0, 0xf8, !PT ;  /* 0x0000003f18097812 */ /* 0x000fc400078ef800 */
[----:B-1----:R-:W-:Y:S02]  /*1330*/  FSETP.GT.AND P1, PT, R8, R7, PT ;  /* 0x000000070800720b */ /* 0x002fe40003f24000 */
[----:B--2---:R-:W-:-:S11]  /*1340*/  FSETP.GT.AND P3, PT, R10, R5, PT ;  /* 0x000000050a00720b */ /* 0x004fd60003f64000 */
[----:B------:R-:W-:Y:S02]  /*1350*/  @!P1 SEL R8, R8, R7, P2 ;  /* 0x0000000708089207 */ /* 0x000fe40001000000 */
[----:B------:R-:W-:-:S03]  /*1360*/  @!P3 SEL R10, R10, R5, P4 ;  /* 0x000000050a0ab207 */ /* 0x000fc60002000000 */
[----:B------:R-:W-:Y:S04]  /*1370*/  @P0 STS [R3+UR4], R8 ;  /* 0x0000000803000988 */ /* 0x000fe80008000804 */
[----:B------:R-:W-:Y:S01]  /*1380*/  @P0 STS [R3+UR4+0x200], R10 ;  /* 0x0002000a03000988 */ /* 0x000fe20008000804 */
[----:B------:R-:W-:Y:S01]  /*1390*/  BAR.SYNC.DEFER_BLOCKING 0x0 ;  /* 0x0000000000007b1d */ /* 0x000fe20000010000 */
[C---:B------:R-:W-:Y:S01]  /*13a0*/  LOP3.LUT P0, RZ, R0.reuse, 0x40, RZ, 0xc0, !PT ;  /* 0x0000004000ff7812 */ /* 0x040fe2000780c0ff */
[----:B------:R-:W-:Y:S01]  /*13b0*/  VIADD R13, R11, UR4 ;  /* 0x000000040b0d7c36 */ /* 0x000fe20008000000 */
[----:B------:R-:W-:Y:S02]  /*13c0*/  LOP3.LUT R0, R0, 0x3f, RZ, 0xc0, !PT ;  /* 0x0000003f00007812 */ /* 0x000fe400078ec0ff */
[----:B------:R-:W-:Y:S01]  /*13d0*/  ISETP.LT.AND P0, PT, R9, 0x80, !P0 ;  /* 0x000000800900780c */ /* 0x000fe20004701270 */
[----:B------:R-:W-:Y:S01]  /*13e0*/  IMAD R13, R2, -0xc, R13 ;  /* 0xfffffff4020d7824 */ /* 0x000fe200078e020d */
[----:B------:R-:W-:Y:S01]  /*13f0*/  LEA R0, R0, UR4, 0x2 ;  /* 0x0000000400007c11 */ /* 0x000fe2000f8e10ff */
[----:B------:R-:W-:Y:S04]  /*1400*/  LDS R4, [R11+UR4] ;  /* 0x000000040b047984 */ /* 0x000fe80008000800 */
[----:B------:R-:W-:Y:S04]  /*1410*/  LDS R5, [R11+UR4+0x10] ;  /* 0x000010040b057984 */ /* 0x000fe80008000800 */
[----:B------:R-:W-:Y:S04]  /*1420*/  LDS R6, [R11+UR4+0x20] ;  /* 0x000020040b067984 */ /* 0x000fe80008000800 */
[----:B------:R-:W1:Y:S01]  /*1430*/  LDS R7, [R11+UR4+0x30] ;  /* 0x000030040b077984 */ /* 0x000e620008000800 */
[----:B------:R-:W-:Y:S06]  /*1440*/  BAR.SYNC.DEFER_BLOCKING 0x0 ;  /* 0x0000000000007b1d */ /* 0x000fec0000010000 */
[----:B-1----:R1:W-:Y:S02]  /*1450*/  STS.128 [R13], R4 ;  /* 0x000000040d007388 */ /* 0x0023e40000000c00 */
[----:B------:R-:W-:Y:S06]  /*1460*/  BAR.SYNC.DEFER_BLOCKING 0x0 ;  /* 0x0000000000007b1d */ /* 0x000fec0000010000 */
[----:B-1----:R-:W-:Y:S05]  /*1470*/  @!P0 EXIT ;  /* 0x000000000000894d */ /* 0x002fea0003800000 */
[----:B------:R-:W0:Y:S01]  /*1480*/  LDS R5, [R0] ;  /* 0x0000000000057984 */ /* 0x000e220000000800 */
[----:B------:R-:W1:Y:S02]  /*1490*/  LDC.64 R2, c[0x0][0x218] ;  /* 0x00008600ff027b82 */ /* 0x000e640000000a00 */
[----:B-1----:R-:W-:-:S05]  /*14a0*/  IMAD.WIDE R2, R9, 0x4, R2 ;  /* 0x0000000409027825 */ /* 0x002fca00078e0202 */
[----:B0-----:R-:W-:Y:S01]  /*14b0*/  STG.E desc[UR6][R2.64], R5 ;  /* 0x0000000502007986 */ /* 0x001fe2000c101906 */
[----:B------:R-:W-:Y:S05]  /*14c0*/  EXIT ;  /* 0x000000000000794d */ /* 0x000fea0003800000 */
.L_x_2:
[----:B------:R-:W-:-:S00]  /*14d0*/  BRA `(.L_x_2) ;  /* 0xfffffffc00fc7947 */ /* 0x000fc0000383ffff */
[----:B------:R-:W-:-:S00]  /*14e0*/  NOP ;  /* 0x0000000000007918 */ /* 0x000fc00000000000 */
        /* <DEDUP_REMOVED lines=9> */
.L_x_3:


//--------------------- .nv.shared.triton_red_fused_4 --------------------------
	.section	.nv.shared.triton_red_fused_4,"aw",@nobits
	.sectionflags	@""
	.align	16
	.zero		1024


//--------------------- .nv.constant0.triton_red_fused_4 --------------------------
	.section	.nv.constant0.triton_red_fused_4,"a",@progbits
	.sectionflags	@""
	.align	4
.nv.constant0.triton_red_fused_4:
	.zero		552
